//
// Generated by NVIDIA NVVM Compiler
//
// Compiler Build ID: CL-36424714
// Cuda compilation tools, release 13.0, V13.0.88
// Based on NVVM 20.0.0
//

.version 9.0
.target sm_100
.address_size 64

	// .globl	_Z14pi_calculationPfidii

.visible .entry _Z14pi_calculationPfidii(
	.param .u64 .ptr .align 1 _Z14pi_calculationPfidii_param_0,
	.param .u32 _Z14pi_calculationPfidii_param_1,
	.param .f64 _Z14pi_calculationPfidii_param_2,
	.param .u32 _Z14pi_calculationPfidii_param_3,
	.param .u32 _Z14pi_calculationPfidii_param_4
)
{
	.reg .pred 	%p<7>;
	.reg .b32 	%r<34>;
	.reg .b32 	%f<21>;
	.reg .b64 	%rd<3>;
	.reg .b64 	%fd<39>;

	ld.param.u64 	%rd1, [_Z14pi_calculationPfidii_param_0];
	ld.param.u32 	%r12, [_Z14pi_calculationPfidii_param_1];
	ld.param.f64 	%fd1, [_Z14pi_calculationPfidii_param_2];
	ld.param.u32 	%r13, [_Z14pi_calculationPfidii_param_3];
	ld.param.u32 	%r14, [_Z14pi_calculationPfidii_param_4];
	mov.u32 	%r15, %ctaid.x;
	mov.u32 	%r16, %ntid.x;
	mov.u32 	%r17, %tid.x;
	mad.lo.s32 	%r32, %r15, %r16, %r17;
	setp.ge.s32 	%p1, %r32, %r12;
	mov.f32 	%f20, 0f00000000;
	@%p1 bra 	$L__BB0_6;
	mul.lo.s32 	%r2, %r14, %r13;
	add.s32 	%r18, %r32, %r2;
	max.s32 	%r19, %r12, %r18;
	setp.lt.s32 	%p2, %r18, %r12;
	selp.u32 	%r20, 1, 0, %p2;
	add.s32 	%r21, %r18, %r20;
	sub.s32 	%r22, %r19, %r21;
	div.u32 	%r23, %r22, %r2;
	add.s32 	%r3, %r23, %r20;
	and.b32  	%r24, %r3, 3;
	setp.eq.s32 	%p3, %r24, 3;
	mov.f32 	%f20, 0f00000000;
	@%p3 bra 	$L__BB0_4;
	add.s32 	%r25, %r3, 1;
	and.b32  	%r26, %r25, 3;
	neg.s32 	%r30, %r26;
	mov.f32 	%f20, 0f00000000;
$L__BB0_3:
	.pragma "nounroll";
	cvt.rn.f64.s32 	%fd2, %r32;
	add.f64 	%fd3, %fd2, 0d3FE0000000000000;
	mul.f64 	%fd4, %fd1, %fd3;
	fma.rn.f64 	%fd5, %fd4, %fd4, 0d3FF0000000000000;
	mov.f64 	%fd6, 0d4010000000000000;
	div.rn.f64 	%fd7, %fd6, %fd5;
	cvt.f64.f32 	%fd8, %f20;
	add.f64 	%fd9, %fd7, %fd8;
	cvt.rn.f32.f64 	%f20, %fd9;
	add.s32 	%r32, %r32, %r2;
	add.s32 	%r30, %r30, 1;
	setp.ne.s32 	%p4, %r30, 0;
	@%p4 bra 	$L__BB0_3;
$L__BB0_4:
	setp.lt.u32 	%p5, %r3, 3;
	@%p5 bra 	$L__BB0_6;
$L__BB0_5:
	cvt.rn.f64.s32 	%fd10, %r32;
	add.f64 	%fd11, %fd10, 0d3FE0000000000000;
	mul.f64 	%fd12, %fd1, %fd11;
	fma.rn.f64 	%fd13, %fd12, %fd12, 0d3FF0000000000000;
	mov.f64 	%fd14, 0d4010000000000000;
	div.rn.f64 	%fd15, %fd14, %fd13;
	cvt.f64.f32 	%fd16, %f20;
	add.f64 	%fd17, %fd15, %fd16;
	cvt.rn.f32.f64 	%f12, %fd17;
	add.s32 	%r27, %r32, %r2;
	cvt.rn.f64.s32 	%fd18, %r27;
	add.f64 	%fd19, %fd18, 0d3FE0000000000000;
	mul.f64 	%fd20, %fd1, %fd19;
	fma.rn.f64 	%fd21, %fd20, %fd20, 0d3FF0000000000000;
	div.rn.f64 	%fd22, %fd14, %fd21;
	cvt.f64.f32 	%fd23, %f12;
	add.f64 	%fd24, %fd22, %fd23;
	cvt.rn.f32.f64 	%f13, %fd24;
	add.s32 	%r28, %r27, %r2;
	cvt.rn.f64.s32 	%fd25, %r28;
	add.f64 	%fd26, %fd25, 0d3FE0000000000000;
	mul.f64 	%fd27, %fd1, %fd26;
	fma.rn.f64 	%fd28, %fd27, %fd27, 0d3FF0000000000000;
	div.rn.f64 	%fd29, %fd14, %fd28;
	cvt.f64.f32 	%fd30, %f13;
	add.f64 	%fd31, %fd29, %fd30;
	cvt.rn.f32.f64 	%f14, %fd31;
	add.s32 	%r29, %r28, %r2;
	cvt.rn.f64.s32 	%fd32, %r29;
	add.f64 	%fd33, %fd32, 0d3FE0000000000000;
	mul.f64 	%fd34, %fd1, %fd33;
	fma.rn.f64 	%fd35, %fd34, %fd34, 0d3FF0000000000000;
	div.rn.f64 	%fd36, %fd14, %fd35;
	cvt.f64.f32 	%fd37, %f14;
	add.f64 	%fd38, %fd36, %fd37;
	cvt.rn.f32.f64 	%f20, %fd38;
	add.s32 	%r32, %r29, %r2;
	setp.lt.s32 	%p6, %r32, %r12;
	@%p6 bra 	$L__BB0_5;
$L__BB0_6:
	cvta.to.global.u64 	%rd2, %rd1;
	atom.global.add.f32 	%f15, [%rd2], %f20;
	ret;

}


// ===== COMPILED SASS (sm_100) =====

	.target	sm_100

	.elftype	@"ET_EXEC"


//--------------------- .note.nv.tkinfo           --------------------------
	.section	.note.nv.tkinfo,"",@"SHT_NOTE"
	.sectionflags	@"SHF_NOTE_NV_TKINFO"
	.tkinfo
        /*0018*/ 	.word	0x00000002
        /*0030*/ 	.string	""
        /*0030*/ 	.string	"ptxas"
        /*0030*/ 	.string	"Cuda compilation tools, release 13.0, V13.0.88"
        /*0030*/ 	.string	"Build cuda_13.0.r13.0/compiler.36424714_0"
        /*0030*/ 	.string	"-arch sm_100 -m 64 "



//--------------------- .note.nv.cuinfo           --------------------------
	.section	.note.nv.cuinfo,"",@"SHT_NOTE"
	.sectionflags	@"SHF_NOTE_NV_CUINFO"
        /*0018*/ 	.short	0x0002
        /*001a*/ 	.short	0x0064
        /*001c*/ 	.short	0x0082
	.zero		2


//--------------------- .nv.info                  --------------------------
	.section	.nv.info,"",@"SHT_CUDA_INFO"
	.align	4


	//----- nvinfo : EIATTR_REGCOUNT
	.align		4
        /*0000*/ 	.byte	0x04, 0x2f
        /*0002*/ 	.short	(.L_1 - .L_0)
	.align		4
.L_0:
        /*0004*/ 	.word	index@(_Z14pi_calculationPfidii)
        /*0008*/ 	.word	0x0000001c


	//----- nvinfo : EIATTR_FRAME_SIZE
	.align		4
.L_1:
        /*000c*/ 	.byte	0x04, 0x11
        /*000e*/ 	.short	(.L_3 - .L_2)
	.align		4
.L_2:
        /*0010*/ 	.word	index@($__internal_0_$__cuda_sm20_div_rn_f64_full)
        /*0014*/ 	.word	0x00000000


	//----- nvinfo : EIATTR_FRAME_SIZE
	.align		4
.L_3:
        /*0018*/ 	.byte	0x04, 0x11
        /*001a*/ 	.short	(.L_5 - .L_4)
	.align		4
.L_4:
        /*001c*/ 	.word	index@(_Z14pi_calculationPfidii)
        /*0020*/ 	.word	0x00000000


	//----- nvinfo : EIATTR_MIN_STACK_SIZE
	.align		4
.L_5:
        /*0024*/ 	.byte	0x04, 0x12
        /*0026*/ 	.short	(.L_7 - .L_6)
	.align		4
.L_6:
        /*0028*/ 	.word	index@(_Z14pi_calculationPfidii)
        /*002c*/ 	.word	0x00000000
.L_7:


//--------------------- .nv.compat                --------------------------
	.section	.nv.compat,"",@"SHT_CUDA_COMPAT_INFO"
	.align	4
        /*0000*/ 	.byte	0x02, 0x09, 0x00, 0x00, 0x02, 0x02, 0x01, 0x00, 0x02, 0x05, 0x05, 0x00, 0x03, 0x07, 0x01, 0x01
        /*0010*/ 	.byte	0x02, 0x03, 0x00, 0x00, 0x02, 0x06, 0x01, 0x00, 0x04, 0x0b, 0x08, 0x00, 0x01, 0x00, 0x00, 0x00
        /*0020*/ 	.byte	0x00, 0x00, 0x00, 0x00


//--------------------- .nv.info._Z14pi_calculationPfidii --------------------------
	.section	.nv.info._Z14pi_calculationPfidii,"",@"SHT_CUDA_INFO"
	.sectionflags	@""
	.align	4


	//----- nvinfo : EIATTR_CUDA_API_VERSION
	.align		4
        /*0000*/ 	.byte	0x04, 0x37
        /*0002*/ 	.short	(.L_9 - .L_8)
.L_8:
        /*0004*/ 	.word	0x00000082


	//----- nvinfo : EIATTR_KPARAM_INFO
	.align		4
.L_9:
        /*0008*/ 	.byte	0x04, 0x17
        /*000a*/ 	.short	(.L_11 - .L_10)
.L_10:
        /*000c*/ 	.word	0x00000000
        /*0010*/ 	.short	0x0004
        /*0012*/ 	.short	0x001c
        /*0014*/ 	.byte	0x00, 0xf0, 0x11, 0x00


	//----- nvinfo : EIATTR_KPARAM_INFO
	.align		4
.L_11:
        /*0018*/ 	.byte	0x04, 0x17
        /*001a*/ 	.short	(.L_13 - .L_12)
.L_12:
        /*001c*/ 	.word	0x00000000
        /*0020*/ 	.short	0x0003
        /*0022*/ 	.short	0x0018
        /*0024*/ 	.byte	0x00, 0xf0, 0x11, 0x00


	//----- nvinfo : EIATTR_KPARAM_INFO
	.align		4
.L_13:
        /*0028*/ 	.byte	0x04, 0x17
        /*002a*/ 	.short	(.L_15 - .L_14)
.L_14:
        /*002c*/ 	.word	0x00000000
        /*0030*/ 	.short	0x0002
        /*0032*/ 	.short	0x0010
        /*0034*/ 	.byte	0x00, 0xf0, 0x21, 0x00


	//----- nvinfo : EIATTR_KPARAM_INFO
	.align		4
.L_15:
        /*0038*/ 	.byte	0x04, 0x17
        /*003a*/ 	.short	(.L_17 - .L_16)
.L_16:
        /*003c*/ 	.word	0x00000000
        /*0040*/ 	.short	0x0001
        /*0042*/ 	.short	0x0008
        /*0044*/ 	.byte	0x00, 0xf0, 0x11, 0x00


	//----- nvinfo : EIATTR_KPARAM_INFO
	.align		4
.L_17:
        /*0048*/ 	.byte	0x04, 0x17
        /*004a*/ 	.short	(.L_19 - .L_18)
.L_18:
        /*004c*/ 	.word	0x00000000
        /*0050*/ 	.short	0x0000
        /*0052*/ 	.short	0x0000
        /*0054*/ 	.byte	0x00, 0xf5, 0x21, 0x00


	//----- nvinfo : EIATTR_SPARSE_MMA_MASK
	.align		4
.L_19:
        /*0058*/ 	.byte	0x03, 0x50
        /*005a*/ 	.short	0x0000


	//----- nvinfo : EIATTR_MAXREG_COUNT
	.align		4
        /*005c*/ 	.byte	0x03, 0x1b
        /*005e*/ 	.short	0x00ff


	//----- nvinfo : EIATTR_MERCURY_ISA_VERSION
	.align		4
        /*0060*/ 	.byte	0x03, 0x5f
        /*0062*/ 	.short	0x0101


	//----- nvinfo : EIATTR_VRC_CTA_INIT_COUNT
	.align		4
        /*0064*/ 	.byte	0x02, 0x4a
	.zero		1
	.zero		1


	//----- nvinfo : EIATTR_EXIT_INSTR_OFFSETS
	.align		4
        /*0068*/ 	.byte	0x04, 0x1c
        /*006a*/ 	.short	(.L_21 - .L_20)


	//   ....[0]....
.L_20:
        /*006c*/ 	.word	0x00000c50


	//----- nvinfo : EIATTR_CRS_STACK_SIZE
	.align		4
.L_21:
        /*0070*/ 	.byte	0x04, 0x1e
        /*0072*/ 	.short	(.L_23 - .L_22)
.L_22:
        /*0074*/ 	.word	0x00000000


	//----- nvinfo : EIATTR_CBANK_PARAM_SIZE
	.align		4
.L_23:
        /*0078*/ 	.byte	0x03, 0x19
        /*007a*/ 	.short	0x0020


	//----- nvinfo : EIATTR_PARAM_CBANK
	.align		4
        /*007c*/ 	.byte	0x04, 0x0a
        /*007e*/ 	.short	(.L_25 - .L_24)
	.align		4
.L_24:
        /*0080*/ 	.word	index@(.nv.constant0._Z14pi_calculationPfidii)
        /*0084*/ 	.short	0x0380
        /*0086*/ 	.short	0x0020


	//----- nvinfo : EIATTR_SW_WAR
	.align		4
.L_25:
        /*0088*/ 	.byte	0x04, 0x36
        /*008a*/ 	.short	(.L_27 - .L_26)
.L_26:
        /*008c*/ 	.word	0x00000008
.L_27:


//--------------------- .nv.callgraph             --------------------------
	.section	.nv.callgraph,"",@"SHT_CUDA_CALLGRAPH"
	.align	4
	.sectionentsize	8
	.align		4
        /*0000*/ 	.word	0x00000000
	.align		4
        /*0004*/ 	.word	0xffffffff
	.align		4
        /*0008*/ 	.word	0x00000000
	.align		4
        /*000c*/ 	.word	0xfffffffe
	.align		4
        /*0010*/ 	.word	0x00000000
	.align		4
        /*0014*/ 	.word	0xfffffffd
	.align		4
        /*0018*/ 	.word	0x00000000
	.align		4
        /*001c*/ 	.word	0xfffffffc


//--------------------- .text._Z14pi_calculationPfidii --------------------------
	.section	.text._Z14pi_calculationPfidii,"ax",@progbits
	.align	128
        .global         _Z14pi_calculationPfidii
        .type           _Z14pi_calculationPfidii,@function
        .size           _Z14pi_calculationPfidii,(.L_x_23 - _Z14pi_calculationPfidii)
        .other          _Z14pi_calculationPfidii,@"STO_CUDA_ENTRY STV_DEFAULT"
_Z14pi_calculationPfidii:
.text._Z14pi_calculationPfidii:
[----:B------:R-:W-:Y:S01]  /*0000*/  LDC R1, c[0x0][0x37c] ;  /* 0x0000df00ff017b82 */ /* 0x000fe20000000800 */
[----:B------:R-:W0:Y:S07]  /*0010*/  S2R R0, SR_TID.X ;  /* 0x0000000000007919 */ /* 0x000e2e0000002100 */
[----:B------:R-:W0:Y:S01]  /*0020*/  S2UR UR6, SR_CTAID.X ;  /* 0x00000000000679c3 */ /* 0x000e220000002500 */
[----:B------:R-:W1:Y:S01]  /*0030*/  LDCU UR7, c[0x0][0x388] ;  /* 0x00007100ff0777ac */ /* 0x000e620008000800 */
[----:B------:R-:W-:Y:S01]  /*0040*/  BSSY.RECONVERGENT B0, `(.L_x_0) ;  /* 0x00000be000007945 */ /* 0x000fe20003800200 */
[----:B------:R-:W-:Y:S01]  /*0050*/  IMAD.MOV.U32 R4, RZ, RZ, RZ ;  /* 0x000000ffff047224 */ /* 0x000fe200078e00ff */
[----:B------:R-:W2:Y:S04]  /*0060*/  LDCU.64 UR4, c[0x0][0x358] ;  /* 0x00006b00ff0477ac */ /* 0x000ea80008000a00 */
[----:B------:R-:W0:Y:S01]  /*0070*/  LDC R23, c[0x0][0x360] ;  /* 0x0000d800ff177b82 */ /* 0x000e220000000800 */
[----:B------:R-:W3:Y:S01]  /*0080*/  LDCU.64 UR8, c[0x0][0x390] ;  /* 0x00007200ff0877ac */ /* 0x000ee20008000a00 */
[----:B------:R-:W4:Y:S01]  /*0090*/  LDCU.64 UR10, c[0x0][0x390] ;  /* 0x00007200ff0a77ac */ /* 0x000f220008000a00 */
[----:B0-----:R-:W-:Y:S01]  /*00a0*/  IMAD R23, R23, UR6, R0 ;  /* 0x0000000617177c24 */ /* 0x001fe2000f8e0200 */
[----:B------:R-:W0:Y:S04]  /*00b0*/  LDCU UR6, c[0x0][0x388] ;  /* 0x00007100ff0677ac */ /* 0x000e280008000800 */
[----:B-1----:R-:W-:-:S13]  /*00c0*/  ISETP.GE.AND P0, PT, R23, UR7, PT ;  /* 0x0000000717007c0c */ /* 0x002fda000bf06270 */
[----:B--234-:R-:W-:Y:S05]  /*00d0*/  @P0 BRA `(.L_x_1) ;  /* 0x0000000800d00947 */ /* 0x01cfea0003800000 */
[----:B------:R-:W1:Y:S01]  /*00e0*/  LDC.64 R2, c[0x0][0x398] ;  /* 0x0000e600ff027b82 */ /* 0x000e620000000a00 */
[----:B------:R-:W-:Y:S01]  /*00f0*/  BSSY.RECONVERGENT B1, `(.L_x_2) ;  /* 0x0000044000017945 */ /* 0x000fe20003800200 */
[----:B-1----:R-:W-:-:S04]  /*0100*/  IMAD R0, R3, R2, RZ ;  /* 0x0000000203007224 */ /* 0x002fc800078e02ff */
[----:B------:R-:W1:Y:S01]  /*0110*/  I2F.U32.RP R6, R0 ;  /* 0x0000000000067306 */ /* 0x000e620000209000 */
[--C-:B------:R-:W-:Y:S01]  /*0120*/  IMAD.IADD R4, R23, 0x1, R0.reuse ;  /* 0x0000000117047824 */ /* 0x100fe200078e0200 */
[----:B------:R-:W-:Y:S01]  /*0130*/  ISETP.NE.U32.AND P2, PT, R0, RZ, PT ;  /* 0x000000ff0000720c */ /* 0x000fe20003f45070 */
[----:B------:R-:W-:-:S03]  /*0140*/  IMAD.MOV R7, RZ, RZ, -R0 ;  /* 0x000000ffff077224 */ /* 0x000fc600078e0a00 */
[C---:B------:R-:W-:Y:S02]  /*0150*/  ISETP.GE.AND P0, PT, R4.reuse, UR7, PT ;  /* 0x0000000704007c0c */ /* 0x040fe4000bf06270 */
[----:B------:R-:W-:Y:S02]  /*0160*/  VIMNMX R5, PT, PT, R4, UR7, !PT ;  /* 0x0000000704057c48 */ /* 0x000fe4000ffe0100 */
[----:B------:R-:W-:-:S04]  /*0170*/  SEL R22, RZ, 0x1, P0 ;  /* 0x00000001ff167807 */ /* 0x000fc80000000000 */
[----:B------:R-:W-:Y:S01]  /*0180*/  IADD3 R5, PT, PT, R5, -R4, -R22 ;  /* 0x8000000405057210 */ /* 0x000fe20007ffe816 */
[----:B-1----:R-:W1:Y:S01]  /*0190*/  MUFU.RCP R6, R6 ;  /* 0x0000000600067308 */ /* 0x002e620000001000 */
[----:B------:R-:W-:Y:S02]  /*01a0*/  IMAD.MOV.U32 R4, RZ, RZ, RZ ;  /* 0x000000ffff047224 */ /* 0x000fe400078e00ff */
[----:B-1----:R-:W-:-:S05]  /*01b0*/  VIADD R2, R6, 0xffffffe ;  /* 0x0ffffffe06027836 */ /* 0x002fca0000000000 */
[----:B------:R1:W2:Y:S02]  /*01c0*/  F2I.FTZ.U32.TRUNC.NTZ R3, R2 ;  /* 0x0000000200037305 */ /* 0x0002a4000021f000 */
[----:B-1----:R-:W-:Y:S02]  /*01d0*/  IMAD.MOV.U32 R2, RZ, RZ, RZ ;  /* 0x000000ffff027224 */ /* 0x002fe400078e00ff */
[----:B--2---:R-:W-:-:S04]  /*01e0*/  IMAD R7, R7, R3, RZ ;  /* 0x0000000307077224 */ /* 0x004fc800078e02ff */
[----:B------:R-:W-:-:S06]  /*01f0*/  IMAD.HI.U32 R6, R3, R7, R2 ;  /* 0x0000000703067227 */ /* 0x000fcc00078e0002 */
[----:B------:R-:W-:-:S04]  /*0200*/  IMAD.HI.U32 R3, R6, R5, RZ ;  /* 0x0000000506037227 */ /* 0x000fc800078e00ff */
[----:B------:R-:W-:-:S04]  /*0210*/  IMAD.MOV R2, RZ, RZ, -R3 ;  /* 0x000000ffff027224 */ /* 0x000fc800078e0a03 */
[----:B------:R-:W-:-:S05]  /*0220*/  IMAD R5, R0, R2, R5 ;  /* 0x0000000200057224 */ /* 0x000fca00078e0205 */
[----:B------:R-:W-:-:S13]  /*0230*/  ISETP.GE.U32.AND P0, PT, R5, R0, PT ;  /* 0x000000000500720c */ /* 0x000fda0003f06070 */
[----:B------:R-:W-:Y:S02]  /*0240*/  @P0 IMAD.IADD R5, R5, 0x1, -R0 ;  /* 0x0000000105050824 */ /* 0x000fe400078e0a00 */
[----:B------:R-:W-:-:S03]  /*0250*/  @P0 VIADD R3, R3, 0x1 ;  /* 0x0000000103030836 */ /* 0x000fc60000000000 */
[----:B------:R-:W-:-:S13]  /*0260*/  ISETP.GE.U32.AND P1, PT, R5, R0, PT ;  /* 0x000000000500720c */ /* 0x000fda0003f26070 */
[----:B------:R-:W-:Y:S01]  /*0270*/  @P1 VIADD R3, R3, 0x1 ;  /* 0x0000000103031836 */ /* 0x000fe20000000000 */
[----:B------:R-:W-:-:S05]  /*0280*/  @!P2 LOP3.LUT R3, RZ, R0, RZ, 0x33, !PT ;  /* 0x00000000ff03a212 */ /* 0x000fca00078e33ff */
[----:B------:R-:W-:Y:S02]  /*0290*/  IMAD.IADD R22, R22, 0x1, R3 ;  /* 0x0000000116167824 */ /* 0x000fe400078e0203 */
[----:B------:R-:W-:-:S03]  /*02a0*/  HFMA2 R3, -RZ, RZ, 2.03125, 0 ;  /* 0x40100000ff037431 */ /* 0x000fc600000001ff */
[----:B------:R-:W-:-:S04]  /*02b0*/  LOP3.LUT R2, R22, 0x3, RZ, 0xc0, !PT ;  /* 0x0000000316027812 */ /* 0x000fc800078ec0ff */
[----:B------:R-:W-:Y:S01]  /*02c0*/  ISETP.NE.AND P0, PT, R2, 0x3, PT ;  /* 0x000000030200780c */ /* 0x000fe20003f05270 */
[----:B------:R-:W-:-:S12]  /*02d0*/  IMAD.MOV.U32 R2, RZ, RZ, RZ ;  /* 0x000000ffff027224 */ /* 0x000fd800078e00ff */
[----:B------:R-:W-:Y:S05]  /*02e0*/  @!P0 BRA `(.L_x_3) ;  /* 0x0000000000908947 */ /* 0x000fea0003800000 */
[----:B------:R-:W-:-:S05]  /*02f0*/  VIADD R4, R22, 0x1 ;  /* 0x0000000116047836 */ /* 0x000fca0000000000 */
[----:B------:R-:W-:Y:S01]  /*0300*/  LOP3.LUT R24, R4, 0x3, RZ, 0xc0, !PT ;  /* 0x0000000304187812 */ /* 0x000fe200078ec0ff */
[----:B------:R-:W-:-:S04]  /*0310*/  IMAD.MOV.U32 R4, RZ, RZ, RZ ;  /* 0x000000ffff047224 */ /* 0x000fc800078e00ff */
[----:B------:R-:W-:-:S07]  /*0320*/  IMAD.MOV R24, RZ, RZ, -R24 ;  /* 0x000000ffff187224 */ /* 0x000fce00078e0a18 */
.L_x_6:
[----:B-1----:R-:W1:Y:S01]  /*0330*/  I2F.F64 R6, R23 ;  /* 0x0000001700067312 */ /* 0x002e620000201c00 */
[----:B------:R-:W-:Y:S01]  /*0340*/  VIADD R24, R24, 0x1 ;  /* 0x0000000118187836 */ /* 0x000fe20000000000 */
[----:B------:R-:W-:Y:S04]  /*0350*/  BSSY.RECONVERGENT B2, `(.L_x_4) ;  /* 0x0000018000027945 */ /* 0x000fe80003800200 */
[----:B------:R-:W-:Y:S01]  /*0360*/  ISETP.NE.AND P1, PT, R24, RZ, PT ;  /* 0x000000ff1800720c */ /* 0x000fe20003f25270 */
[----:B-1----:R-:W-:-:S08]  /*0370*/  DADD R6, R6, 0.5 ;  /* 0x3fe0000006067429 */ /* 0x002fd00000000000 */
[----:B------:R-:W-:-:S08]  /*0380*/  DMUL R6, R6, UR8 ;  /* 0x0000000806067c28 */ /* 0x000fd00008000000 */
[----:B------:R-:W-:Y:S01]  /*0390*/  DFMA R8, R6, R6, 1 ;  /* 0x3ff000000608742b */ /* 0x000fe20000000006 */
[----:B------:R-:W-:-:S05]  /*03a0*/  IMAD.MOV.U32 R6, RZ, RZ, 0x1 ;  /* 0x00000001ff067424 */ /* 0x000fca00078e00ff */
[----:B------:R-:W1:Y:S02]  /*03b0*/  MUFU.RCP64H R7, R9 ;  /* 0x0000000900077308 */ /* 0x000e640000001800 */
[----:B-1----:R-:W-:-:S08]  /*03c0*/  DFMA R10, -R8, R6, 1 ;  /* 0x3ff00000080a742b */ /* 0x002fd00000000106 */
[----:B------:R-:W-:-:S08]  /*03d0*/  DFMA R10, R10, R10, R10 ;  /* 0x0000000a0a0a722b */ /* 0x000fd0000000000a */
[----:B------:R-:W-:-:S08]  /*03e0*/  DFMA R10, R6, R10, R6 ;  /* 0x0000000a060a722b */ /* 0x000fd00000000006 */
[----:B------:R-:W-:-:S08]  /*03f0*/  DFMA R6, -R8, R10, 1 ;  /* 0x3ff000000806742b */ /* 0x000fd0000000010a */
[----:B------:R-:W-:-:S08]  /*0400*/  DFMA R6, R10, R6, R10 ;  /* 0x000000060a06722b */ /* 0x000fd0000000000a */
[----:B------:R-:W-:-:S08]  /*0410*/  DMUL R10, R6, 4 ;  /* 0x40100000060a7828 */ /* 0x000fd00000000000 */
[----:B------:R-:W-:-:S08]  /*0420*/  DFMA R12, -R8, R10, 4 ;  /* 0x40100000080c742b */ /* 0x000fd0000000010a */
[----:B------:R-:W-:-:S10]  /*0430*/  DFMA R6, R6, R12, R10 ;  /* 0x0000000c0606722b */ /* 0x000fd4000000000a */
[----:B------:R-:W-:-:S05]  /*0440*/  FFMA R5, RZ, R9, R7 ;  /* 0x00000009ff057223 */ /* 0x000fca0000000007 */
[----:B------:R-:W-:-:S13]  /*0450*/  FSETP.GT.AND P0, PT, |R5|, 1.469367938527859385e-39, PT ;  /* 0x001000000500780b */ /* 0x000fda0003f04200 */
[----:B--2---:R-:W-:Y:S05]  /*0460*/  @P0 BRA `(.L_x_5) ;  /* 0x0000000000180947 */ /* 0x004fea0003800000 */
[----:B------:R-:W-:Y:S01]  /*0470*/  IMAD.MOV.U32 R10, RZ, RZ, R8 ;  /* 0x000000ffff0a7224 */ /* 0x000fe200078e0008 */
[----:B------:R-:W-:Y:S01]  /*0480*/  MOV R6, 0x4b0 ;  /* 0x000004b000067802 */ /* 0x000fe20000000f00 */
[----:B------:R-:W-:-:S07]  /*0490*/  IMAD.MOV.U32 R11, RZ, RZ, R9 ;  /* 0x000000ffff0b7224 */ /* 0x000fce00078e0009 */
[----:B0-----:R-:W-:Y:S05]  /*04a0*/  CALL.REL.NOINC `($__internal_0_$__cuda_sm20_div_rn_f64_full) ;  /* 0x0000000400ec7944 */ /* 0x001fea0003c00000 */
[----:B------:R-:W-:Y:S02]  /*04b0*/  IMAD.MOV.U32 R6, RZ, RZ, R8 ;  /* 0x000000ffff067224 */ /* 0x000fe400078e0008 */
[----:B------:R-:W-:-:S07]  /*04c0*/  IMAD.MOV.U32 R7, RZ, RZ, R9 ;  /* 0x000000ffff077224 */ /* 0x000fce00078e0009 */
.L_x_5:
[----:B0-----:R-:W-:Y:S05]  /*04d0*/  BSYNC.RECONVERGENT B2 ;  /* 0x0000000000027941 */ /* 0x001fea0003800200 */
.L_x_4:
[----:B------:R-:W0:Y:S01]  /*04e0*/  F2F.F64.F32 R4, R4 ;  /* 0x0000000400047310 */ /* 0x000e220000201800 */
[----:B------:R-:W-:Y:S01]  /*04f0*/  IADD3 R23, PT, PT, R0, R23, RZ ;  /* 0x0000001700177210 */ /* 0x000fe20007ffe0ff */
[----:B0-----:R-:W-:-:S06]  /*0500*/  DADD R6, R4, R6 ;  /* 0x0000000004067229 */ /* 0x001fcc0000000006 */
[----:B------:R1:W2:Y:S01]  /*0510*/  F2F.F32.F64 R4, R6 ;  /* 0x0000000600047310 */ /* 0x0002a20000301000 */
[----:B------:R-:W-:Y:S05]  /*0520*/  @P1 BRA `(.L_x_6) ;  /* 0xfffffffc00801947 */ /* 0x000fea000383ffff */
.L_x_3:
[----:B0-----:R-:W-:Y:S05]  /*0530*/  BSYNC.RECONVERGENT B1 ;  /* 0x0000000000017941 */ /* 0x001fea0003800200 */
.L_x_2:
[----:B------:R-:W-:-:S13]  /*0540*/  ISETP.GE.U32.AND P0, PT, R22, 0x3, PT ;  /* 0x000000031600780c */ /* 0x000fda0003f06070 */
[----:B------:R-:W-:Y:S05]  /*0550*/  @!P0 BRA `(.L_x_1) ;  /* 0x0000000400b08947 */ /* 0x000fea0003800000 */
.L_x_15:
[----:B-1----:R-:W0:Y:S01]  /*0560*/  I2F.F64 R6, R23 ;  /* 0x0000001700067312 */ /* 0x002e220000201c00 */
[----:B------:R-:W-:Y:S01]  /*0570*/  BSSY.RECONVERGENT B1, `(.L_x_7) ;  /* 0x0000017000017945 */ /* 0x000fe20003800200 */
[----:B0-----:R-:W-:-:S08]  /*0580*/  DADD R6, R6, 0.5 ;  /* 0x3fe0000006067429 */ /* 0x001fd00000000000 */
[----:B------:R-:W-:-:S08]  /*0590*/  DMUL R6, R6, UR10 ;  /* 0x0000000a06067c28 */ /* 0x000fd00008000000 */
[----:B------:R-:W-:Y:S01]  /*05a0*/  DFMA R8, R6, R6, 1 ;  /* 0x3ff000000608742b */ /* 0x000fe20000000006 */
[----:B------:R-:W-:-:S05]  /*05b0*/  IMAD.MOV.U32 R6, RZ, RZ, 0x1 ;  /* 0x00000001ff067424 */ /* 0x000fca00078e00ff */
[----:B------:R-:W0:Y:S02]  /*05c0*/  MUFU.RCP64H R7, R9 ;  /* 0x0000000900077308 */ /* 0x000e240000001800 */
[----:B0-----:R-:W-:-:S08]  /*05d0*/  DFMA R10, -R8, R6, 1 ;  /* 0x3ff00000080a742b */ /* 0x001fd00000000106 */
[----:B------:R-:W-:-:S08]  /*05e0*/  DFMA R10, R10, R10, R10 ;  /* 0x0000000a0a0a722b */ /* 0x000fd0000000000a */
[----:B------:R-:W-:-:S08]  /*05f0*/  DFMA R10, R6, R10, R6 ;  /* 0x0000000a060a722b */ /* 0x000fd00000000006 */
[----:B------:R-:W-:-:S08]  /*0600*/  DFMA R6, -R8, R10, 1 ;  /* 0x3ff000000806742b */ /* 0x000fd0000000010a */
[----:B------:R-:W-:-:S08]  /*0610*/  DFMA R6, R10, R6, R10 ;  /* 0x000000060a06722b */ /* 0x000fd0000000000a */
[----:B------:R-:W-:-:S08]  /*0620*/  DMUL R10, R6, 4 ;  /* 0x40100000060a7828 */ /* 0x000fd00000000000 */
[----:B------:R-:W-:-:S08]  /*0630*/  DFMA R12, -R8, R10, 4 ;  /* 0x40100000080c742b */ /* 0x000fd0000000010a */
[----:B------:R-:W-:-:S10]  /*0640*/  DFMA R6, R6, R12, R10 ;  /* 0x0000000c0606722b */ /* 0x000fd4000000000a */
[----:B---3--:R-:W-:-:S05]  /*0650*/  FFMA R5, RZ, R9, R7 ;  /* 0x00000009ff057223 */ /* 0x008fca0000000007 */
[----:B------:R-:W-:-:S13]  /*0660*/  FSETP.GT.AND P0, PT, |R5|, 1.469367938527859385e-39, PT ;  /* 0x001000000500780b */ /* 0x000fda0003f04200 */
[----:B----4-:R-:W-:Y:S05]  /*0670*/  @P0 BRA `(.L_x_8) ;  /* 0x0000000000180947 */ /* 0x010fea0003800000 */
[----:B------:R-:W-:Y:S01]  /*0680*/  IMAD.MOV.U32 R10, RZ, RZ, R8 ;  /* 0x000000ffff0a7224 */ /* 0x000fe200078e0008 */
[----:B------:R-:W-:Y:S01]  /*0690*/  MOV R6, 0x6c0 ;  /* 0x000006c000067802 */ /* 0x000fe20000000f00 */
[----:B------:R-:W-:-:S07]  /*06a0*/  IMAD.MOV.U32 R11, RZ, RZ, R9 ;  /* 0x000000ffff0b7224 */ /* 0x000fce00078e0009 */
[----:B--2---:R-:W-:Y:S05]  /*06b0*/  CALL.REL.NOINC `($__internal_0_$__cuda_sm20_div_rn_f64_full) ;  /* 0x0000000400687944 */ /* 0x004fea0003c00000 */
[----:B------:R-:W-:Y:S02]  /*06c0*/  IMAD.MOV.U32 R6, RZ, RZ, R8 ;  /* 0x000000ffff067224 */ /* 0x000fe400078e0008 */
[----:B------:R-:W-:-:S07]  /*06d0*/  IMAD.MOV.U32 R7, RZ, RZ, R9 ;  /* 0x000000ffff077224 */ /* 0x000fce00078e0009 */
.L_x_8:
[----:B------:R-:W-:Y:S05]  /*06e0*/  BSYNC.RECONVERGENT B1 ;  /* 0x0000000000017941 */ /* 0x000fea0003800200 */
.L_x_7:
[----:B------:R-:W-:Y:S01]  /*06f0*/  IMAD.IADD R23, R0, 0x1, R23 ;  /* 0x0000000100177824 */ /* 0x000fe200078e0217 */
[----:B--2---:R-:W0:Y:S01]  /*0700*/  F2F.F64.F32 R4, R4 ;  /* 0x0000000400047310 */ /* 0x004e220000201800 */
[----:B------:R-:W-:Y:S07]  /*0710*/  BSSY.RECONVERGENT B1, `(.L_x_9) ;  /* 0x0000016000017945 */ /* 0x000fee0003800200 */
[----:B------:R-:W1:Y:S01]  /*0720*/  I2F.F64 R8, R23 ;  /* 0x0000001700087312 */ /* 0x000e620000201c00 */
[----:B0-----:R-:W-:-:S07]  /*0730*/  DADD R6, R4, R6 ;  /* 0x0000000004067229 */ /* 0x001fce0000000006 */
[----:B------:R0:W2:Y:S01]  /*0740*/  F2F.F32.F64 R22, R6 ;  /* 0x0000000600167310 */ /* 0x0000a20000301000 */
        /* <DEDUP_REMOVED lines=15> */
[----:B0-2---:R-:W-:Y:S05]  /*0840*/  @P0 BRA `(.L_x_10) ;  /* 0x0000000000080947 */ /* 0x005fea0003800000 */
[----:B------:R-:W-:-:S07]  /*0850*/  MOV R6, 0x870 ;  /* 0x0000087000067802 */ /* 0x000fce0000000f00 */
[----:B------:R-:W-:Y:S05]  /*0860*/  CALL.REL.NOINC `($__internal_0_$__cuda_sm20_div_rn_f64_full) ;  /* 0x0000000000fc7944 */ /* 0x000fea0003c00000 */
.L_x_10:
[----:B------:R-:W-:Y:S05]  /*0870*/  BSYNC.RECONVERGENT B1 ;  /* 0x0000000000017941 */ /* 0x000fea0003800200 */
.L_x_9:
[----:B------:R-:W-:Y:S01]  /*0880*/  IMAD.IADD R23, R0, 0x1, R23 ;  /* 0x0000000100177824 */ /* 0x000fe200078e0217 */
[----:B------:R-:W-:Y:S03]  /*0890*/  BSSY.RECONVERGENT B1, `(.L_x_11) ;  /* 0x0000019000017945 */ /* 0x000fe60003800200 */
[----:B------:R-:W0:Y:S02]  /*08a0*/  I2F.F64 R4, R23 ;  /* 0x0000001700047312 */ /* 0x000e240000201c00 */
        /* <DEDUP_REMOVED lines=9> */
[----:B------:R-:W-:Y:S02]  /*0940*/  DFMA R6, R6, R4, R6 ;  /* 0x000000040606722b */ /* 0x000fe40000000006 */
[----:B------:R-:W0:Y:S06]  /*0950*/  F2F.F64.F32 R4, R22 ;  /* 0x0000001600047310 */ /* 0x000e2c0000201800 */
[----:B------:R-:W-:-:S08]  /*0960*/  DMUL R12, R6, 4 ;  /* 0x40100000060c7828 */ /* 0x000fd00000000000 */
[----:B------:R-:W-:Y:S02]  /*0970*/  DFMA R14, -R10, R12, 4 ;  /* 0x401000000a0e742b */ /* 0x000fe4000000010c */
[----:B0-----:R-:W-:-:S06]  /*0980*/  DADD R4, R4, R8 ;  /* 0x0000000004047229 */ /* 0x001fcc0000000008 */
[----:B------:R-:W-:-:S04]  /*0990*/  DFMA R6, R6, R14, R12 ;  /* 0x0000000e0606722b */ /* 0x000fc8000000000c */
[----:B------:R0:W1:Y:S06]  /*09a0*/  F2F.F32.F64 R4, R4 ;  /* 0x0000000400047310 */ /* 0x00006c0000301000 */
[----:B------:R-:W-:-:S05]  /*09b0*/  FFMA R8, RZ, R11, R7 ;  /* 0x0000000bff087223 */ /* 0x000fca0000000007 */
[----:B------:R-:W-:-:S13]  /*09c0*/  FSETP.GT.AND P0, PT, |R8|, 1.469367938527859385e-39, PT ;  /* 0x001000000800780b */ /* 0x000fda0003f04200 */
[----:B01----:R-:W-:Y:S05]  /*09d0*/  @P0 BRA `(.L_x_12) ;  /* 0x0000000000100947 */ /* 0x003fea0003800000 */
[----:B------:R-:W-:-:S07]  /*09e0*/  MOV R6, 0xa00 ;  /* 0x00000a0000067802 */ /* 0x000fce0000000f00 */
[----:B------:R-:W-:Y:S05]  /*09f0*/  CALL.REL.NOINC `($__internal_0_$__cuda_sm20_div_rn_f64_full) ;  /* 0x0000000000987944 */ /* 0x000fea0003c00000 */
[----:B------:R-:W-:Y:S01]  /*0a00*/  MOV R6, R8 ;  /* 0x0000000800067202 */ /* 0x000fe20000000f00 */
[----:B------:R-:W-:-:S07]  /*0a10*/  IMAD.MOV.U32 R7, RZ, RZ, R9 ;  /* 0x000000ffff077224 */ /* 0x000fce00078e0009 */
.L_x_12:
[----:B------:R-:W-:Y:S05]  /*0a20*/  BSYNC.RECONVERGENT B1 ;  /* 0x0000000000017941 */ /* 0x000fea0003800200 */
.L_x_11:
[----:B------:R-:W-:Y:S01]  /*0a30*/  IMAD.IADD R23, R0, 0x1, R23 ;  /* 0x0000000100177824 */ /* 0x000fe200078e0217 */
[----:B------:R-:W0:Y:S01]  /*0a40*/  F2F.F64.F32 R4, R4 ;  /* 0x0000000400047310 */ /* 0x000e220000201800 */
        /* <DEDUP_REMOVED lines=22> */
.L_x_14:
[----:B------:R-:W-:Y:S05]  /*0bb0*/  BSYNC.RECONVERGENT B1 ;  /* 0x0000000000017941 */ /* 0x000fea0003800200 */
.L_x_13:
[----:B------:R-:W0:Y:S01]  /*0bc0*/  F2F.F64.F32 R4, R22 ;  /* 0x0000001600047310 */ /* 0x000e220000201800 */
[----:B------:R-:W-:-:S05]  /*0bd0*/  IMAD.IADD R23, R0, 0x1, R23 ;  /* 0x0000000100177824 */ /* 0x000fca00078e0217 */
[----:B------:R-:W-:Y:S01]  /*0be0*/  ISETP.GE.AND P0, PT, R23, UR6, PT ;  /* 0x0000000617007c0c */ /* 0x000fe2000bf06270 */
[----:B0-----:R-:W-:-:S10]  /*0bf0*/  DADD R4, R4, R8 ;  /* 0x0000000004047229 */ /* 0x001fd40000000008 */
[----:B------:R3:W4:Y:S02]  /*0c00*/  F2F.F32.F64 R4, R4 ;  /* 0x0000000400047310 */ /* 0x0007240000301000 */
[----:B------:R-:W-:Y:S05]  /*0c10*/  @!P0 BRA `(.L_x_15) ;  /* 0xfffffff800508947 */ /* 0x000fea000383ffff */
.L_x_1:
[----:B0-----:R-:W-:Y:S05]  /*0c20*/  BSYNC.RECONVERGENT B0 ;  /* 0x0000000000007941 */ /* 0x001fea0003800200 */
.L_x_0:
[----:B------:R-:W2:Y:S02]  /*0c30*/  LDC.64 R2, c[0x0][0x380] ;  /* 0x0000e000ff027b82 */ /* 0x000ea40000000a00 */
[----:B--2-4-:R-:W-:Y:S01]  /*0c40*/  REDG.E.ADD.F32.FTZ.RN.STRONG.GPU desc[UR4][R2.64], R4 ;  /* 0x00000004020079a6 */ /* 0x014fe2000c12f304 */
[----:B------:R-:W-:Y:S05]  /*0c50*/  EXIT ;  /* 0x000000000000794d */ /* 0x000fea0003800000 */
        .weak           $__internal_0_$__cuda_sm20_div_rn_f64_full
        .type           $__internal_0_$__cuda_sm20_div_rn_f64_full,@function
        .size           $__internal_0_$__cuda_sm20_div_rn_f64_full,(.L_x_23 - $__internal_0_$__cuda_sm20_div_rn_f64_full)
$__internal_0_$__cuda_sm20_div_rn_f64_full:
[C---:B------:R-:W-:Y:S01]  /*0c60*/  FSETP.GEU.AND P0, PT, |R11|.reuse, 1.469367938527859385e-39, PT ;  /* 0x001000000b00780b */ /* 0x040fe20003f0e200 */
[--C-:B------:R-:W-:Y:S01]  /*0c70*/  IMAD.MOV.U32 R12, RZ, RZ, R10.reuse ;  /* 0x000000ffff0c7224 */ /* 0x100fe200078e000a */
[C---:B------:R-:W-:Y:S01]  /*0c80*/  LOP3.LUT R14, R11.reuse, 0x800fffff, RZ, 0xc0, !PT ;  /* 0x800fffff0b0e7812 */ /* 0x040fe200078ec0ff */
[----:B------:R-:W-:Y:S01]  /*0c90*/  IMAD.MOV.U32 R13, RZ, RZ, R11 ;  /* 0x000000ffff0d7224 */ /* 0x000fe200078e000b */
[----:B------:R-:W-:Y:S01]  /*0ca0*/  LOP3.LUT R21, R11, 0x7ff00000, RZ, 0xc0, !PT ;  /* 0x7ff000000b157812 */ /* 0x000fe200078ec0ff */
[----:B------:R-:W-:Y:S01]  /*0cb0*/  IMAD.MOV.U32 R8, RZ, RZ, 0x1 ;  /* 0x00000001ff087424 */ /* 0x000fe200078e00ff */
[----:B------:R-:W-:Y:S01]  /*0cc0*/  LOP3.LUT R15, R14, 0x3ff00000, RZ, 0xfc, !PT ;  /* 0x3ff000000e0f7812 */ /* 0x000fe200078efcff */
[----:B------:R-:W-:Y:S01]  /*0cd0*/  IMAD.MOV.U32 R14, RZ, RZ, R10 ;  /* 0x000000ffff0e7224 */ /* 0x000fe200078e000a */
[----:B------:R-:W-:Y:S01]  /*0ce0*/  LOP3.LUT R5, R3, 0x7ff00000, RZ, 0xc0, !PT ;  /* 0x7ff0000003057812 */ /* 0x000fe200078ec0ff */
[----:B------:R-:W-:Y:S02]  /*0cf0*/  IMAD.MOV.U32 R7, RZ, RZ, 0x1ca00000 ;  /* 0x1ca00000ff077424 */ /* 0x000fe400078e00ff */
[----:B------:R-:W-:Y:S01]  /*0d00*/  IMAD.MOV.U32 R10, RZ, RZ, R2 ;  /* 0x000000ffff0a7224 */ /* 0x000fe200078e0002 */
[----:B------:R-:W-:Y:S01]  /*0d10*/  ISETP.GE.U32.AND P2, PT, R5, R21, PT ;  /* 0x000000150500720c */ /* 0x000fe20003f46070 */
[----:B------:R-:W-:Y:S01]  /*0d20*/  @!P0 DMUL R14, R12, 8.98846567431157953865e+307 ;  /* 0x7fe000000c0e8828 */ /* 0x000fe20000000000 */
[----:B------:R-:W-:-:S02]  /*0d30*/  MOV R20, R5 ;  /* 0x0000000500147202 */ /* 0x000fc40000000f00 */
[----:B------:R-:W-:Y:S02]  /*0d40*/  SEL R11, R7, 0x63400000, !P2 ;  /* 0x63400000070b7807 */ /* 0x000fe40005000000 */
[----:B------:R-:W-:Y:S01]  /*0d50*/  FSETP.GEU.AND P2, PT, |R3|, 1.469367938527859385e-39, PT ;  /* 0x001000000300780b */ /* 0x000fe20003f4e200 */
[----:B------:R-:W0:Y:S01]  /*0d60*/  MUFU.RCP64H R9, R15 ;  /* 0x0000000f00097308 */ /* 0x000e220000001800 */
[----:B------:R-:W-:Y:S01]  /*0d70*/  LOP3.LUT R11, R11, 0x800fffff, R3, 0xf8, !PT ;  /* 0x800fffff0b0b7812 */ /* 0x000fe200078ef803 */
[----:B0-----:R-:W-:-:S08]  /*0d80*/  DFMA R16, R8, -R14, 1 ;  /* 0x3ff000000810742b */ /* 0x001fd0000000080e */
[----:B------:R-:W-:-:S08]  /*0d90*/  DFMA R16, R16, R16, R16 ;  /* 0x000000101010722b */ /* 0x000fd00000000010 */
[----:B------:R-:W-:-:S08]  /*0da0*/  DFMA R16, R8, R16, R8 ;  /* 0x000000100810722b */ /* 0x000fd00000000008 */
[----:B------:R-:W-:-:S08]  /*0db0*/  DFMA R8, R16, -R14, 1 ;  /* 0x3ff000001008742b */ /* 0x000fd0000000080e */
[----:B------:R-:W-:Y:S01]  /*0dc0*/  DFMA R8, R16, R8, R16 ;  /* 0x000000081008722b */ /* 0x000fe20000000010 */
[----:B------:R-:W-:Y:S10]  /*0dd0*/  @P2 BRA `(.L_x_16) ;  /* 0x0000000000202947 */ /* 0x000ff40003800000 */
[----:B------:R-:W-:-:S04]  /*0de0*/  LOP3.LUT R16, R13, 0x7ff00000, RZ, 0xc0, !PT ;  /* 0x7ff000000d107812 */ /* 0x000fc800078ec0ff */
[----:B------:R-:W-:Y:S01]  /*0df0*/  ISETP.GE.U32.AND P2, PT, R5, R16, PT ;  /* 0x000000100500720c */ /* 0x000fe20003f46070 */
[----:B------:R-:W-:-:S03]  /*0e00*/  IMAD.MOV.U32 R16, RZ, RZ, RZ ;  /* 0x000000ffff107224 */ /* 0x000fc600078e00ff */
[----:B------:R-:W-:-:S04]  /*0e10*/  SEL R17, R7, 0x63400000, !P2 ;  /* 0x6340000007117807 */ /* 0x000fc80005000000 */
[----:B------:R-:W-:-:S04]  /*0e20*/  LOP3.LUT R17, R17, 0x80000000, R3, 0xf8, !PT ;  /* 0x8000000011117812 */ /* 0x000fc800078ef803 */
[----:B------:R-:W-:-:S06]  /*0e30*/  LOP3.LUT R17, R17, 0x100000, RZ, 0xfc, !PT ;  /* 0x0010000011117812 */ /* 0x000fcc00078efcff */
[----:B------:R-:W-:-:S10]  /*0e40*/  DFMA R10, R10, 2, -R16 ;  /* 0x400000000a0a782b */ /* 0x000fd40000000810 */
[----:B------:R-:W-:-:S07]  /*0e50*/  LOP3.LUT R20, R11, 0x7ff00000, RZ, 0xc0, !PT ;  /* 0x7ff000000b147812 */ /* 0x000fce00078ec0ff */
.L_x_16:
[----:B------:R-:W-:Y:S01]  /*0e60*/  @!P0 LOP3.LUT R21, R15, 0x7ff00000, RZ, 0xc0, !PT ;  /* 0x7ff000000f158812 */ /* 0x000fe200078ec0ff */
[----:B------:R-:W-:Y:S01]  /*0e70*/  VIADD R18, R20, 0xffffffff ;  /* 0xffffffff14127836 */ /* 0x000fe20000000000 */
[----:B------:R-:W-:Y:S01]  /*0e80*/  DMUL R16, R8, R10 ;  /* 0x0000000a08107228 */ /* 0x000fe20000000000 */
[----:B------:R-:W-:Y:S02]  /*0e90*/  BSSY.RECONVERGENT B3, `(.L_x_17) ;  /* 0x0000037000037945 */ /* 0x000fe40003800200 */
[----:B------:R-:W-:Y:S01]  /*0ea0*/  VIADD R25, R21, 0xffffffff ;  /* 0xffffffff15197836 */ /* 0x000fe20000000000 */
[----:B------:R-:W-:-:S04]  /*0eb0*/  ISETP.GT.U32.AND P0, PT, R18, 0x7feffffe, PT ;  /* 0x7feffffe1200780c */ /* 0x000fc80003f04070 */
[----:B------:R-:W-:Y:S01]  /*0ec0*/  ISETP.GT.U32.OR P0, PT, R25, 0x7feffffe, P0 ;  /* 0x7feffffe1900780c */ /* 0x000fe20000704470 */
[----:B------:R-:W-:-:S08]  /*0ed0*/  DFMA R18, R16, -R14, R10 ;  /* 0x8000000e1012722b */ /* 0x000fd0000000000a */
[----:B------:R-:W-:-:S04]  /*0ee0*/  DFMA R18, R8, R18, R16 ;  /* 0x000000120812722b */ /* 0x000fc80000000010 */
[----:B------:R-:W-:Y:S07]  /*0ef0*/  @P0 BRA `(.L_x_18) ;  /* 0x00000000006c0947 */ /* 0x000fee0003800000 */
[----:B------:R-:W-:-:S04]  /*0f00*/  LOP3.LUT R16, R13, 0x7ff00000, RZ, 0xc0, !PT ;  /* 0x7ff000000d107812 */ /* 0x000fc800078ec0ff */
[CC--:B------:R-:W-:Y:S02]  /*0f10*/  VIADDMNMX R8, R5.reuse, -R16.reuse, 0xb9600000, !PT ;  /* 0xb960000005087446 */ /* 0x0c0fe40007800910 */
[----:B------:R-:W-:Y:S01]  /*0f20*/  ISETP.GE.U32.AND P0, PT, R5, R16, PT ;  /* 0x000000100500720c */ /* 0x000fe20003f06070 */
[----:B------:R-:W-:Y:S01]  /*0f30*/  IMAD.MOV.U32 R16, RZ, RZ, RZ ;  /* 0x000000ffff107224 */ /* 0x000fe200078e00ff */
[----:B------:R-:W-:Y:S02]  /*0f40*/  VIMNMX R5, PT, PT, R8, 0x46a00000, PT ;  /* 0x46a0000008057848 */ /* 0x000fe40003fe0100 */
[----:B------:R-:W-:-:S05]  /*0f50*/  SEL R8, R7, 0x63400000, !P0 ;  /* 0x6340000007087807 */ /* 0x000fca0004000000 */
[----:B------:R-:W-:-:S04]  /*0f60*/  IMAD.IADD R5, R5, 0x1, -R8 ;  /* 0x0000000105057824 */ /* 0x000fc800078e0a08 */
[----:B------:R-:W-:-:S06]  /*0f70*/  VIADD R17, R5, 0x7fe00000 ;  /* 0x7fe0000005117836 */ /* 0x000fcc0000000000 */
[----:B------:R-:W-:-:S10]  /*0f80*/  DMUL R8, R18, R16 ;  /* 0x0000001012087228 */ /* 0x000fd40000000000 */
[----:B------:R-:W-:-:S13]  /*0f90*/  FSETP.GTU.AND P0, PT, |R9|, 1.469367938527859385e-39, PT ;  /* 0x001000000900780b */ /* 0x000fda0003f0c200 */
[----:B------:R-:W-:Y:S05]  /*0fa0*/  @P0 BRA `(.L_x_19) ;  /* 0x0000000000940947 */ /* 0x000fea0003800000 */
[----:B------:R-:W-:Y:S01]  /*0fb0*/  DFMA R10, R18, -R14, R10 ;  /* 0x8000000e120a722b */ /* 0x000fe2000000000a */
[----:B------:R-:W-:-:S09]  /*0fc0*/  IMAD.MOV.U32 R16, RZ, RZ, RZ ;  /* 0x000000ffff107224 */ /* 0x000fd200078e00ff */
[C---:B------:R-:W-:Y:S02]  /*0fd0*/  FSETP.NEU.AND P0, PT, R11.reuse, RZ, PT ;  /* 0x000000ff0b00720b */ /* 0x040fe40003f0d000 */
[----:B------:R-:W-:-:S04]  /*0fe0*/  LOP3.LUT R13, R11, 0x80000000, R13, 0x48, !PT ;  /* 0x800000000b0d7812 */ /* 0x000fc800078e480d */
[----:B------:R-:W-:-:S07]  /*0ff0*/  LOP3.LUT R17, R13, R17, RZ, 0xfc, !PT ;  /* 0x000000110d117212 */ /* 0x000fce00078efcff */
[----:B------:R-:W-:Y:S05]  /*1000*/  @!P0 BRA `(.L_x_19) ;  /* 0x00000000007c8947 */ /* 0x000fea0003800000 */
[----:B------:R-:W-:Y:S01]  /*1010*/  IMAD.MOV R11, RZ, RZ, -R5 ;  /* 0x000000ffff0b7224 */ /* 0x000fe200078e0a05 */
[----:B------:R-:W-:Y:S01]  /*1020*/  MOV R10, RZ ;  /* 0x000000ff000a7202 */ /* 0x000fe20000000f00 */
[----:B------:R-:W-:Y:S01]  /*1030*/  DMUL.RP R16, R18, R16 ;  /* 0x0000001012107228 */ /* 0x000fe20000008000 */
[----:B------:R-:W-:-:S04]  /*1040*/  IADD3 R5, PT, PT, -R5, -0x43300000, RZ ;  /* 0xbcd0000005057810 */ /* 0x000fc80007ffe1ff */
[----:B------:R-:W-:-:S05]  /*1050*/  DFMA R10, R8, -R10, R18 ;  /* 0x8000000a080a722b */ /* 0x000fca0000000012 */
[----:B------:R-:W-:-:S05]  /*1060*/  LOP3.LUT R13, R17, R13, RZ, 0x3c, !PT ;  /* 0x0000000d110d7212 */ /* 0x000fca00078e3cff */
[----:B------:R-:W-:-:S04]  /*1070*/  FSETP.NEU.AND P0, PT, |R11|, R5, PT ;  /* 0x000000050b00720b */ /* 0x000fc80003f0d200 */
[----:B------:R-:W-:Y:S02]  /*1080*/  FSEL R8, R16, R8, !P0 ;  /* 0x0000000810087208 */ /* 0x000fe40004000000 */
[----:B------:R-:W-:Y:S01]  /*1090*/  FSEL R9, R13, R9, !P0 ;  /* 0x000000090d097208 */ /* 0x000fe20004000000 */
[----:B------:R-:W-:Y:S06]  /*10a0*/  BRA `(.L_x_19) ;  /* 0x0000000000547947 */ /* 0x000fec0003800000 */
.L_x_18:
[----:B------:R-:W-:-:S14]  /*10b0*/  DSETP.NAN.AND P0, PT, R2, R2, PT ;  /* 0x000000020200722a */ /* 0x000fdc0003f08000 */
[----:B------:R-:W-:Y:S05]  /*10c0*/  @P0 BRA `(.L_x_20) ;  /* 0x0000000000440947 */ /* 0x000fea0003800000 */
[----:B------:R-:W-:-:S14]  /*10d0*/  DSETP.NAN.AND P0, PT, R12, R12, PT ;  /* 0x0000000c0c00722a */ /* 0x000fdc0003f08000 */
[----:B------:R-:W-:Y:S05]  /*10e0*/  @P0 BRA `(.L_x_21) ;  /* 0x0000000000300947 */ /* 0x000fea0003800000 */
[----:B------:R-:W-:Y:S01]  /*10f0*/  ISETP.NE.AND P0, PT, R20, R21, PT ;  /* 0x000000151400720c */ /* 0x000fe20003f05270 */
[----:B------:R-:W-:Y:S02]  /*1100*/  IMAD.MOV.U32 R8, RZ, RZ, 0x0 ;  /* 0x00000000ff087424 */ /* 0x000fe400078e00ff */
[----:B------:R-:W-:-:S10]  /*1110*/  IMAD.MOV.U32 R9, RZ, RZ, -0x80000 ;  /* 0xfff80000ff097424 */ /* 0x000fd400078e00ff */
[----:B------:R-:W-:Y:S05]  /*1120*/  @!P0 BRA `(.L_x_19) ;  /* 0x0000000000348947 */ /* 0x000fea0003800000 */
[----:B------:R-:W-:Y:S02]  /*1130*/  ISETP.NE.AND P0, PT, R20, 0x7ff00000, PT ;  /* 0x7ff000001400780c */ /* 0x000fe40003f05270 */
[----:B------:R-:W-:Y:S02]  /*1140*/  LOP3.LUT R9, R3, 0x80000000, R13, 0x48, !PT ;  /* 0x8000000003097812 */ /* 0x000fe400078e480d */
[----:B------:R-:W-:-:S13]  /*1150*/  ISETP.EQ.OR P0, PT, R21, RZ, !P0 ;  /* 0x000000ff1500720c */ /* 0x000fda0004702670 */
[----:B------:R-:W-:Y:S01]  /*1160*/  @P0 LOP3.LUT R5, R9, 0x7ff00000, RZ, 0xfc, !PT ;  /* 0x7ff0000009050812 */ /* 0x000fe200078efcff */
[----:B------:R-:W-:Y:S02]  /*1170*/  @!P0 IMAD.MOV.U32 R8, RZ, RZ, RZ ;  /* 0x000000ffff088224 */ /* 0x000fe400078e00ff */
[----:B------:R-:W-:Y:S02]  /*1180*/  @P0 IMAD.MOV.U32 R8, RZ, RZ, RZ ;  /* 0x000000ffff080224 */ /* 0x000fe400078e00ff */
[----:B------:R-:W-:Y:S01]  /*1190*/  @P0 IMAD.MOV.U32 R9, RZ, RZ, R5 ;  /* 0x000000ffff090224 */ /* 0x000fe200078e0005 */
[----:B------:R-:W-:Y:S06]  /*11a0*/  BRA `(.L_x_19) ;  /* 0x0000000000147947 */ /* 0x000fec0003800000 */
.L_x_21:
[----:B------:R-:W-:Y:S01]  /*11b0*/  LOP3.LUT R9, R13, 0x80000, RZ, 0xfc, !PT ;  /* 0x000800000d097812 */ /* 0x000fe200078efcff */
[----:B------:R-:W-:Y:S01]  /*11c0*/  IMAD.MOV.U32 R8, RZ, RZ, R12 ;  /* 0x000000ffff087224 */ /* 0x000fe200078e000c */
[----:B------:R-:W-:Y:S06]  /*11d0*/  BRA `(.L_x_19) ;  /* 0x0000000000087947 */ /* 0x000fec0003800000 */
.L_x_20:
[----:B------:R-:W-:Y:S01]  /*11e0*/  LOP3.LUT R9, R3, 0x80000, RZ, 0xfc, !PT ;  /* 0x0008000003097812 */ /* 0x000fe200078efcff */
[----:B------:R-:W-:-:S07]  /*11f0*/  IMAD.MOV.U32 R8, RZ, RZ, R2 ;  /* 0x000000ffff087224 */ /* 0x000fce00078e0002 */
.L_x_19:
[----:B------:R-:W-:Y:S05]  /*1200*/  BSYNC.RECONVERGENT B3 ;  /* 0x0000000000037941 */ /* 0x000fea0003800200 */
.L_x_17:
[----:B------:R-:W-:-:S04]  /*1210*/  IMAD.MOV.U32 R7, RZ, RZ, 0x0 ;  /* 0x00000000ff077424 */ /* 0x000fc800078e00ff */
[----:B------:R-:W-:Y:S05]  /*1220*/  RET.REL.NODEC R6 `(_Z14pi_calculationPfidii) ;  /* 0xffffffec06747950 */ /* 0x000fea0003c3ffff */
.L_x_22:
[----:B------:R-:W-:-:S00]  /*1230*/  BRA `(.L_x_22) ;  /* 0xfffffffc00fc7947 */ /* 0x000fc0000383ffff */
[----:B------:R-:W-:-:S00]  /*1240*/  NOP ;  /* 0x0000000000007918 */ /* 0x000fc00000000000 */
        /* <DEDUP_REMOVED lines=11> */
.L_x_23:


//--------------------- .nv.shared.reserved.0     --------------------------
	.section	.nv.shared.reserved.0,"aw",@nobits
	.weak		__nv_reservedSMEM_offset_0_alias
	.size		__nv_reservedSMEM_offset_0_alias, 0, 64
	.other		__nv_reservedSMEM_offset_0_alias,@"STO_CUDA_RESERVED_SHARED STV_DEFAULT"
__nv_reservedSMEM_offset_0_alias:
	.zero		0
	.zero		64


//--------------------- .nv.constant0._Z14pi_calculationPfidii --------------------------
	.section	.nv.constant0._Z14pi_calculationPfidii,"a",@progbits
	.sectionflags	@""
	.align	4
.nv.constant0._Z14pi_calculationPfidii:
	.zero		928


//--------------------- SYMBOLS --------------------------

	.type		.nv.reservedSmem.offset0,@object
	.size		.nv.reservedSmem.offset0,0x4
